	.headerflags	@"EF_CUDA_TEXMODE_UNIFIED EF_CUDA_64BIT_ADDRESS EF_CUDA_ACCELERATORS EF_CUDA_SM90 EF_CUDA_VIRTUAL_SM(EF_CUDA_SM90)"
	.elftype	@"ET_EXEC"


//--------------------- .nv.info                  --------------------------
	.section	.nv.info,"",@"SHT_CUDA_INFO"
	.align	4


	//----- nvinfo : EIATTR_REGCOUNT
	.align		4
        /*0000*/ 	.byte	0x04, 0x2f
        /*0002*/ 	.short	(.L_1 - .L_0)
	.align		4
.L_0:
        /*0004*/ 	.word	index@(triton_poi_fused_15)
        /*0008*/ 	.word	0x0000001f


	//----- nvinfo : EIATTR_MIN_STACK_SIZE
	.align		4
.L_1:
        /*000c*/ 	.byte	0x04, 0x12
        /*000e*/ 	.short	(.L_3 - .L_2)
	.align		4
.L_2:
        /*0010*/ 	.word	index@(triton_poi_fused_15)
        /*0014*/ 	.word	0x00000000


	//----- nvinfo : EIATTR_FRAME_SIZE
	.align		4
.L_3:
        /*0018*/ 	.byte	0x04, 0x11
        /*001a*/ 	.short	(.L_5 - .L_4)
	.align		4
.L_4:
        /*001c*/ 	.word	index@(triton_poi_fused_15)
        /*0020*/ 	.word	0x00000000


	//----- nvinfo : EIATTR_MIN_STACK_SIZE
	.align		4
.L_5:
        /*0024*/ 	.byte	0x04, 0x12
        /*0026*/ 	.short	(.L_7 - .L_6)
	.align		4
.L_6:
        /*0028*/ 	.word	index@(triton_poi_fused_15)
        /*002c*/ 	.word	0x00000000
.L_7:


//--------------------- .nv.info.triton_poi_fused_15 --------------------------
	.section	.nv.info.triton_poi_fused_15,"",@"SHT_CUDA_INFO"
	.sectionflags	@""
	.align	4


	//----- nvinfo : EIATTR_CUDA_API_VERSION
	.align		4
        /*0000*/ 	.byte	0x04, 0x37
        /*0002*/ 	.short	(.L_9 - .L_8)
.L_8:
        /*0004*/ 	.word	0x0000007c


	//----- nvinfo : EIATTR_KPARAM_INFO
	.align		4
.L_9:
        /*0008*/ 	.byte	0x04, 0x17
        /*000a*/ 	.short	(.L_11 - .L_10)
.L_10:
        /*000c*/ 	.word	0x00000000
        /*0010*/ 	.short	0x0003
        /*0012*/ 	.short	0x0014
        /*0014*/ 	.byte	0x00, 0xf0, 0x11, 0x00


	//----- nvinfo : EIATTR_KPARAM_INFO
	.align		4
.L_11:
        /*0018*/ 	.byte	0x04, 0x17
        /*001a*/ 	.short	(.L_13 - .L_12)
.L_12:
        /*001c*/ 	.word	0x00000000
        /*0020*/ 	.short	0x0002
        /*0022*/ 	.short	0x0010
        /*0024*/ 	.byte	0x00, 0xf0, 0x11, 0x00


	//----- nvinfo : EIATTR_KPARAM_INFO
	.align		4
.L_13:
        /*0028*/ 	.byte	0x04, 0x17
        /*002a*/ 	.short	(.L_15 - .L_14)
.L_14:
        /*002c*/ 	.word	0x00000000
        /*0030*/ 	.short	0x0001
        /*0032*/ 	.short	0x0008
        /*0034*/ 	.byte	0x00, 0xf4, 0x21, 0x00


	//----- nvinfo : EIATTR_KPARAM_INFO
	.align		4
.L_15:
        /*0038*/ 	.byte	0x04, 0x17
        /*003a*/ 	.short	(.L_17 - .L_16)
.L_16:
        /*003c*/ 	.word	0x00000000
        /*0040*/ 	.short	0x0000
        /*0042*/ 	.short	0x0000
        /*0044*/ 	.byte	0x00, 0xf4, 0x21, 0x00


	//----- nvinfo : EIATTR_SPARSE_MMA_MASK
	.align		4
.L_17:
        /*0048*/ 	.byte	0x03, 0x50
        /*004a*/ 	.short	0x0000


	//----- nvinfo : EIATTR_MAXREG_COUNT
	.align		4
        /*004c*/ 	.byte	0x03, 0x1b
        /*004e*/ 	.short	0x00ff


	//----- nvinfo : EIATTR_EXIT_INSTR_OFFSETS
	.align		4
        /*0050*/ 	.byte	0x04, 0x1c
        /*0052*/ 	.short	(.L_19 - .L_18)


	//   ....[0]....
.L_18:
        /*0054*/ 	.word	0x000005c0


	//   ....[1]....
        /*0058*/ 	.word	0x00000610


	//----- nvinfo : EIATTR_REQNTID
	.align		4
.L_19:
        /*005c*/ 	.byte	0x04, 0x10
        /*005e*/ 	.short	(.L_21 - .L_20)
.L_20:
        /*0060*/ 	.word	0x00000080
        /*0064*/ 	.word	0x00000001
        /*0068*/ 	.word	0x00000001


	//----- nvinfo : EIATTR_CBANK_PARAM_SIZE
	.align		4
.L_21:
        /*006c*/ 	.byte	0x03, 0x19
        /*006e*/ 	.short	0x0018


	//----- nvinfo : EIATTR_PARAM_CBANK
	.align		4
        /*0070*/ 	.byte	0x04, 0x0a
        /*0072*/ 	.short	(.L_23 - .L_22)
	.align		4
.L_22:
        /*0074*/ 	.word	index@(.nv.constant0.triton_poi_fused_15)
        /*0078*/ 	.short	0x0210
        /*007a*/ 	.short	0x0018


	//----- nvinfo : EIATTR_SW_WAR
	.align		4
.L_23:
        /*007c*/ 	.byte	0x04, 0x36
        /*007e*/ 	.short	(.L_25 - .L_24)
.L_24:
        /*0080*/ 	.word	0x00000008
.L_25:


//--------------------- .nv.callgraph             --------------------------
	.section	.nv.callgraph,"",@"SHT_CUDA_CALLGRAPH"
	.align	4
	.sectionentsize	8
	.align		4
        /*0000*/ 	.word	0x00000000
	.align		4
        /*0004*/ 	.word	0xffffffff
	.align		4
        /*0008*/ 	.word	0x00000000
	.align		4
        /*000c*/ 	.word	0xfffffffe
	.align		4
        /*0010*/ 	.word	0x00000000
	.align		4
        /*0014*/ 	.word	0xfffffffd
	.align		4
        /*0018*/ 	.word	0x00000000
	.align		4
        /*001c*/ 	.word	0xfffffffc


//--------------------- .text.triton_poi_fused_15 --------------------------
	.section	.text.triton_poi_fused_15,"ax",@progbits
	.sectionflags	@"SHF_BARRIERS=1"
	.align	128
        .global         triton_poi_fused_15
        .type           triton_poi_fused_15,@function
        .size           triton_poi_fused_15,(.L_x_1 - triton_poi_fused_15)
        .other          triton_poi_fused_15,@"STO_CUDA_ENTRY STV_DEFAULT"
triton_poi_fused_15:
.text.triton_poi_fused_15:
[----:B------:R-:W0:Y:S01]  /*0000*/  LDC R1, c[0x0][0x28] ;  /* 0x00000a00ff017b82 */ /* 0x000e220000000800 */
[----:B------:R-:W1:Y:S07]  /*0010*/  S2R R21, SR_TID.X ;  /* 0x0000000000157919 */ /* 0x000e6e0000002100 */
[----:B------:R-:W2:Y:S01]  /*0020*/  LDC.64 R8, c[0x0][0x210] ;  /* 0x00008400ff087b82 */ /* 0x000ea20000000a00 */
[----:B------:R-:W-:Y:S01]  /*0030*/  IMAD.MOV.U32 R20, RZ, RZ, RZ ;  /* 0x000000ffff147224 */ /* 0x000fe200078e00ff */
[----:B------:R-:W-:Y:S01]  /*0040*/  ULDC.64 UR6, c[0x0][0x208] ;  /* 0x0000820000067ab9 */ /* 0x000fe20000000a00 */
[----:B------:R-:W3:Y:S01]  /*0050*/  S2R R0, SR_CTAID.X ;  /* 0x0000000000007919 */ /* 0x000ee20000002500 */
[----:B------:R-:W4:Y:S01]  /*0060*/  S2R R18, SR_CTAID.Y ;  /* 0x0000000000127919 */ /* 0x000f220000002600 */
[----:B------:R-:W-:Y:S01]  /*0070*/  IMAD.MOV.U32 R28, RZ, RZ, RZ ;  /* 0x000000ffff1c7224 */ /* 0x000fe200078e00ff */
[----:B-1----:R-:W-:Y:S01]  /*0080*/  SHF.R.U32.HI R19, RZ, 0x4, R21 ;  /* 0x00000004ff137819 */ /* 0x002fe20000011615 */
[----:B---3--:R-:W-:-:S03]  /*0090*/  IMAD.SHL.U32 R0, R0, 0x10, RZ ;  /* 0x0000001000007824 */ /* 0x008fc600078e00ff */
[----:B------:R-:W-:Y:S01]  /*00a0*/  SGXT.U32 R19, R19, 0x3 ;  /* 0x000000031313781a */ /* 0x000fe20000000000 */
[----:B----4-:R-:W-:Y:S01]  /*00b0*/  IMAD.SHL.U32 R18, R18, 0x40, RZ ;  /* 0x0000004012127824 */ /* 0x010fe200078e00ff */
[----:B------:R-:W-:-:S04]  /*00c0*/  LOP3.LUT R12, R0, 0xf, R21, 0xf8, !PT ;  /* 0x0000000f000c7812 */ /* 0x000fc800078ef815 */
[----:B------:R-:W-:Y:S02]  /*00d0*/  LOP3.LUT R3, R18, 0x8, R19, 0xfe, !PT ;  /* 0x0000000812037812 */ /* 0x000fe400078efe13 */
[----:B------:R-:W-:Y:S02]  /*00e0*/  LOP3.LUT R5, R18, 0x18, R19, 0xfe, !PT ;  /* 0x0000001812057812 */ /* 0x000fe400078efe13 */
[----:B------:R-:W-:Y:S01]  /*00f0*/  LOP3.LUT R2, R18, R19, RZ, 0xfc, !PT ;  /* 0x0000001312027212 */ /* 0x000fe200078efcff */
[--C-:B------:R-:W-:Y:S01]  /*0100*/  IMAD R3, R3, 0x9, R12.reuse ;  /* 0x0000000903037824 */ /* 0x100fe200078e020c */
[----:B------:R-:W-:Y:S01]  /*0110*/  LOP3.LUT R4, R18, 0x10, R19, 0xfe, !PT ;  /* 0x0000001012047812 */ /* 0x000fe200078efe13 */
        /* <DEDUP_REMOVED lines=9> */
[----:B------:R-:W-:Y:S01]  /*01b0*/  ISETP.GE.AND P0, PT, R12, 0x9, PT ;  /* 0x000000090c00780c */ /* 0x000fe20003f06270 */
[----:B------:R-:W-:-:S02]  /*01c0*/  IMAD R25, R10, 0x9, R12 ;  /* 0x000000090a197824 */ /* 0x000fc400078e020c */
[----:B------:R-:W-:Y:S02]  /*01d0*/  IMAD R27, R11, 0x9, R12 ;  /* 0x000000090b1b7824 */ /* 0x000fe400078e020c */
[----:B--2---:R-:W-:-:S04]  /*01e0*/  IMAD.WIDE R14, R3, 0x4, R8 ;  /* 0x00000004030e7825 */ /* 0x004fc800078e0208 */
[----:B------:R-:W-:-:S04]  /*01f0*/  IMAD.WIDE R10, R5, 0x4, R8 ;  /* 0x00000004050a7825 */ /* 0x000fc800078e0208 */
[----:B------:R-:W-:-:S04]  /*0200*/  IMAD.WIDE R16, R17, 0x4, R8 ;  /* 0x0000000411107825 */ /* 0x000fc800078e0208 */
[--C-:B------:R-:W-:Y:S01]  /*0210*/  IMAD.WIDE R12, R13, 0x4, R8.reuse ;  /* 0x000000040d0c7825 */ /* 0x100fe200078e0208 */
[----:B------:R-:W2:Y:S03]  /*0220*/  @!P0 LDG.E.EL R20, desc[UR6][R16.64] ;  /* 0x0000000610148981 */ /* 0x000ea6000c2e1900 */
[----:B------:R-:W-:Y:S01]  /*0230*/  IMAD.WIDE R4, R23, 0x4, R8 ;  /* 0x0000000417047825 */ /* 0x000fe200078e0208 */
[----:B------:R-:W-:-:S03]  /*0240*/  CS2R R22, SRZ ;  /* 0x0000000000167805 */ /* 0x000fc6000001ff00 */
[----:B------:R-:W-:-:S03]  /*0250*/  IMAD.WIDE R6, R7, 0x4, R8 ;  /* 0x0000000407067825 */ /* 0x000fc600078e0208 */
[----:B------:R1:W3:Y:S01]  /*0260*/  @!P0 LDG.E.EL R22, desc[UR6][R12.64] ;  /* 0x000000060c168981 */ /* 0x0002e2000c2e1900 */
[--C-:B------:R-:W-:Y:S01]  /*0270*/  IMAD.WIDE R2, R25, 0x4, R8.reuse ;  /* 0x0000000419027825 */ /* 0x100fe200078e0208 */
[----:B------:R-:W-:Y:S02]  /*0280*/  CS2R R24, SRZ ;  /* 0x0000000000187805 */ /* 0x000fe4000001ff00 */
[----:B------:R4:W5:Y:S01]  /*0290*/  @!P0 LDG.E.EL R23, desc[UR6][R10.64] ;  /* 0x000000060a178981 */ /* 0x000962000c2e1900 */
[----:B------:R-:W-:Y:S01]  /*02a0*/  IMAD.WIDE R8, R27, 0x4, R8 ;  /* 0x000000041b087825 */ /* 0x000fe200078e0208 */
[----:B------:R-:W-:Y:S02]  /*02b0*/  CS2R R26, SRZ ;  /* 0x00000000001a7805 */ /* 0x000fe4000001ff00 */
[----:B------:R-:W5:Y:S04]  /*02c0*/  @!P0 LDG.E.EL R24, desc[UR6][R14.64] ;  /* 0x000000060e188981 */ /* 0x000f68000c2e1900 */
[----:B------:R1:W5:Y:S04]  /*02d0*/  @!P0 LDG.E.EL R25, desc[UR6][R4.64] ;  /* 0x0000000604198981 */ /* 0x000368000c2e1900 */
[----:B------:R-:W5:Y:S04]  /*02e0*/  @!P0 LDG.E.EL R26, desc[UR6][R6.64] ;  /* 0x00000006061a8981 */ /* 0x000f68000c2e1900 */
[----:B------:R4:W5:Y:S04]  /*02f0*/  @!P0 LDG.E.EL R28, desc[UR6][R2.64] ;  /* 0x00000006021c8981 */ /* 0x000968000c2e1900 */
[----:B------:R4:W5:Y:S01]  /*0300*/  @!P0 LDG.E.EL R27, desc[UR6][R8.64] ;  /* 0x00000006081b8981 */ /* 0x000962000c2e1900 */
[----:B------:R-:W4:Y:S01]  /*0310*/  S2UR UR5, SR_CgaCtaId ;  /* 0x00000000000579c3 */ /* 0x000f220000008800 */
[----:B-1----:R-:W-:Y:S01]  /*0320*/  IMAD.SHL.U32 R12, R21, 0x40, RZ ;  /* 0x00000040150c7824 */ /* 0x002fe200078e00ff */
[----:B------:R-:W-:-:S04]  /*0330*/  UMOV UR4, 0x400 ;  /* 0x0000040000047882 */ /* 0x000fc80000000000 */
[----:B------:R-:W-:-:S04]  /*0340*/  LOP3.LUT R12, R12, 0x3c0, RZ, 0xc0, !PT ;  /* 0x000003c00c0c7812 */ /* 0x000fc800078ec0ff */
[----:B----4-:R-:W-:-:S04]  /*0350*/  LOP3.LUT R11, R12, R19, RZ, 0xfc, !PT ;  /* 0x000000130c0b7212 */ /* 0x010fc800078efcff */
[----:B------:R-:W-:Y:S01]  /*0360*/  LEA.HI R11, R12, R11, RZ, 0x1c ;  /* 0x0000000b0c0b7211 */ /* 0x000fe200078fe0ff */
[----:B0-----:R-:W-:-:S06]  /*0370*/  UPRMT UR4, UR5, 0x654, UR4 ;  /* 0x0000065405047896 */ /* 0x001fcc0008000004 */
[----:B------:R-:W-:Y:S02]  /*0380*/  LEA R13, R11, UR4, 0x2 ;  /* 0x000000040b0d7c11 */ /* 0x000fe4000f8e10ff */
[----:B------:R-:W-:Y:S01]  /*0390*/  SHF.R.U32.HI R4, RZ, 0x2, R21 ;  /* 0x00000002ff047819 */ /* 0x000fe20000011615 */
[----:B------:R-:W-:-:S03]  /*03a0*/  IMAD.SHL.U32 R21, R21, 0x4, RZ ;  /* 0x0000000415157824 */ /* 0x000fc600078e00ff */
[----:B------:R-:W-:Y:S02]  /*03b0*/  LOP3.LUT R3, R4, 0x1c, RZ, 0xc0, !PT ;  /* 0x0000001c04037812 */ /* 0x000fe400078ec0ff */
[----:B------:R-:W-:-:S05]  /*03c0*/  LOP3.LUT R8, R21, 0x1fc, RZ, 0xc0, !PT ;  /* 0x000001fc15087812 */ /* 0x000fca00078ec0ff */
[----:B------:R-:W-:-:S05]  /*03d0*/  IMAD.IADD R3, R8, 0x1, R3 ;  /* 0x0000000108037824 */ /* 0x000fca00078e0203 */
[----:B------:R-:W-:Y:S02]  /*03e0*/  LEA R4, R3, UR4, 0x2 ;  /* 0x0000000403047c11 */ /* 0x000fe4000f8e10ff */
[----:B------:R-:W-:Y:S01]  /*03f0*/  LOP3.LUT R18, R18, 0x3c, R21, 0xf8, !PT ;  /* 0x0000003c12127812 */ /* 0x000fe200078ef815 */
[----:B------:R-:W0:Y:S04]  /*0400*/  LDC.64 R2, c[0x0][0x218] ;  /* 0x00008600ff027b82 */ /* 0x000e280000000a00 */
[----:B------:R-:W-:-:S05]  /*0410*/  IMAD.HI R9, R18, 0x2aaaaaab, RZ ;  /* 0x2aaaaaab12097827 */ /* 0x000fca00078e02ff */
[----:B------:R-:W-:-:S04]  /*0420*/  SHF.R.U32.HI R10, RZ, 0x1f, R9 ;  /* 0x0000001fff0a7819 */ /* 0x000fc80000011609 */
[----:B------:R-:W-:Y:S02]  /*0430*/  LEA.HI.SX32 R11, R9, R10, 0x1b ;  /* 0x0000000a090b7211 */ /* 0x000fe400078fdaff */
[----:B------:R-:W-:Y:S02]  /*0440*/  LOP3.LUT R10, R8, 0x200, RZ, 0xfc, !PT ;  /* 0x00000200080a7812 */ /* 0x000fe400078efcff */
[----:B------:R-:W-:Y:S01]  /*0450*/  LOP3.LUT R9, R0, R19, RZ, 0xfc, !PT ;  /* 0x0000001300097212 */ /* 0x000fe200078efcff */
[C---:B------:R-:W-:Y:S01]  /*0460*/  IMAD R18, R11.reuse, -0xc0, R18 ;  /* 0xffffff400b127824 */ /* 0x040fe200078e0212 */
[----:B------:R-:W-:Y:S02]  /*0470*/  LOP3.LUT R0, R0, 0x8, R19, 0xfe, !PT ;  /* 0x0000000800007812 */ /* 0x000fe400078efe13 */
[----:B------:R-:W-:Y:S01]  /*0480*/  SHF.R.U32.HI R10, RZ, 0x4, R10 ;  /* 0x00000004ff0a7819 */ /* 0x000fe2000001160a */
[----:B------:R-:W-:Y:S01]  /*0490*/  IMAD R18, R11, 0x6c0, R18 ;  /* 0x000006c00b127824 */ /* 0x000fe200078e0212 */
[----:B------:R-:W-:-:S02]  /*04a0*/  ISETP.GE.AND P1, PT, R9, 0x9, PT ;  /* 0x000000090900780c */ /* 0x000fc40003f26270 */
[----:B------:R-:W-:Y:S02]  /*04b0*/  ISETP.GE.AND P0, PT, R0, 0x9, PT ;  /* 0x000000090000780c */ /* 0x000fe40003f06270 */
[----:B------:R-:W-:Y:S01]  /*04c0*/  LOP3.LUT R11, R10, 0x3c, RZ, 0xc0, !PT ;  /* 0x0000003c0a0b7812 */ /* 0x000fe200078ec0ff */
[----:B------:R-:W-:-:S04]  /*04d0*/  IMAD R9, R9, 0xc0, R18 ;  /* 0x000000c009097824 */ /* 0x000fc800078e0212 */
[----:B------:R-:W-:Y:S02]  /*04e0*/  IMAD.IADD R11, R8, 0x1, R11 ;  /* 0x00000001080b7824 */ /* 0x000fe400078e020b */
[----:B0-----:R-:W-:-:S03]  /*04f0*/  IMAD.WIDE R8, R9, 0x4, R2 ;  /* 0x0000000409087825 */ /* 0x001fc600078e0202 */
[----:B------:R-:W-:Y:S01]  /*0500*/  LEA R11, R11, UR4, 0x2 ;  /* 0x000000040b0b7c11 */ /* 0x000fe2000f8e10ff */
[----:B--2---:R-:W-:Y:S04]  /*0510*/  STS [R13], R20 ;  /* 0x000000140d007388 */ /* 0x004fe80000000800 */
[----:B---3--:R-:W-:Y:S04]  /*0520*/  STS [R13+0x40], R22 ;  /* 0x000040160d007388 */ /* 0x008fe80000000800 */
[----:B-----5:R-:W-:Y:S04]  /*0530*/  STS [R13+0x60], R23 ;  /* 0x000060170d007388 */ /* 0x020fe80000000800 */
[----:B------:R-:W-:Y:S04]  /*0540*/  STS [R13+0x20], R24 ;  /* 0x000020180d007388 */ /* 0x000fe80000000800 */
[----:B------:R-:W-:Y:S04]  /*0550*/  STS [R13+0x80], R25 ;  /* 0x000080190d007388 */ /* 0x000fe80000000800 */
[----:B------:R-:W-:Y:S04]  /*0560*/  STS [R13+0xa0], R26 ;  /* 0x0000a01a0d007388 */ /* 0x000fe80000000800 */
[----:B------:R-:W-:Y:S04]  /*0570*/  STS [R13+0xc0], R28 ;  /* 0x0000c01c0d007388 */ /* 0x000fe80000000800 */
[----:B------:R-:W-:Y:S01]  /*0580*/  STS [R13+0xe0], R27 ;  /* 0x0000e01b0d007388 */ /* 0x000fe20000000800 */
[----:B------:R-:W-:Y:S06]  /*0590*/  BAR.SYNC.DEFER_BLOCKING 0x0 ;  /* 0x0000000000007b1d */ /* 0x000fec0000010000 */
[----:B------:R-:W0:Y:S04]  /*05a0*/  LDS.128 R4, [R4] ;  /* 0x0000000004047984 */ /* 0x000e280000000c00 */
[----:B0-----:R0:W-:Y:S02]  /*05b0*/  @!P1 STG.E.128 desc[UR6][R8.64], R4 ;  /* 0x0000000408009986 */ /* 0x0011e4000c101d06 */
[----:B0-----:R-:W-:Y:S05]  /*05c0*/  @P0 EXIT ;  /* 0x000000000000094d */ /* 0x001fea0003800000 */
[----:B0-----:R-:W0:Y:S01]  /*05d0*/  LDS.128 R8, [R11+0x800] ;  /* 0x000800000b087984 */ /* 0x001e220000000c00 */
[----:B------:R-:W-:-:S04]  /*05e0*/  IMAD R5, R0, 0xc0, R18 ;  /* 0x000000c000057824 */ /* 0x000fc800078e0212 */
[----:B------:R-:W-:-:S05]  /*05f0*/  IMAD.WIDE R2, R5, 0x4, R2 ;  /* 0x0000000405027825 */ /* 0x000fca00078e0202 */
[----:B0-----:R-:W-:Y:S01]  /*0600*/  STG.E.128 desc[UR6][R2.64], R8 ;  /* 0x0000000802007986 */ /* 0x001fe2000c101d06 */
[----:B------:R-:W-:Y:S05]  /*0610*/  EXIT ;  /* 0x000000000000794d */ /* 0x000fea0003800000 */
.L_x_0:
[----:B------:R-:W-:-:S00]  /*0620*/  BRA `(.L_x_0) ;  /* 0xfffffffc00fc7947 */ /* 0x000fc0000383ffff */
[----:B------:R-:W-:-:S00]  /*0630*/  NOP ;  /* 0x0000000000007918 */ /* 0x000fc00000000000 */
        /* <DEDUP_REMOVED lines=12> */
.L_x_1:


//--------------------- .nv.shared.triton_poi_fused_15 --------------------------
	.section	.nv.shared.triton_poi_fused_15,"aw",@nobits
	.sectionflags	@""
	.align	16
	.zero		1024


//--------------------- .nv.constant0.triton_poi_fused_15 --------------------------
	.section	.nv.constant0.triton_poi_fused_15,"a",@progbits
	.sectionflags	@""
	.align	4
.nv.constant0.triton_poi_fused_15:
	.zero		552
